//
// Generated by NVIDIA NVVM Compiler
//
// Compiler Build ID: CL-36424714
// Cuda compilation tools, release 13.0, V13.0.88
// Based on NVVM 20.0.0
//

.version 9.0
.target sm_100
.address_size 64

	// .globl	_Z14cuda_rand_initP17curandStateXORWOWji
.global .align 4 .b8 precalc_xorwow_matrix[102400];
.global .align 4 .b8 precalc_xorwow_offset_matrix[102400];
.global .align 4 .b8 mrg32k3aM1[2304];
.global .align 4 .b8 mrg32k3aM2[2304];
.global .align 4 .b8 mrg32k3aM1SubSeq[2016];
.global .align 4 .b8 mrg32k3aM2SubSeq[2016];
.global .align 4 .b8 mrg32k3aM1Seq[2304];
.global .align 4 .b8 mrg32k3aM2Seq[2304];
.const .align 8 .b8 __cr_lgamma_table[72];

.visible .entry _Z14cuda_rand_initP17curandStateXORWOWji(
	.param .u64 .ptr .align 1 _Z14cuda_rand_initP17curandStateXORWOWji_param_0,
	.param .u32 _Z14cuda_rand_initP17curandStateXORWOWji_param_1,
	.param .u32 _Z14cuda_rand_initP17curandStateXORWOWji_param_2
)
{
	.reg .pred 	%p<28>;
	.reg .b32 	%r<420>;
	.reg .b64 	%rd<19>;

	ld.param.u32 	%r192, [_Z14cuda_rand_initP17curandStateXORWOWji_param_1];
	mov.u32 	%r194, %ctaid.x;
	mov.u32 	%r1, %ntid.x;
	mov.u32 	%r195, %tid.x;
	mad.lo.s32 	%r325, %r194, %r1, %r195;
	setp.ge.u32 	%p1, %r325, %r192;
	@%p1 bra 	$L__BB0_45;
	ld.param.u32 	%r323, [_Z14cuda_rand_initP17curandStateXORWOWji_param_2];
	xor.b32  	%r196, %r323, -1429050551;
	mul.lo.s32 	%r197, %r196, 1099087573;
	setp.gt.s32 	%p2, %r323, -1;
	selp.b32 	%r198, -644748465, -1947113066, %p2;
	add.s32 	%r199, %r198, %r197;
	add.s32 	%r3, %r199, 6615241;
	add.s32 	%r4, %r197, 123456789;
	xor.b32  	%r5, %r197, 362436069;
	xor.b32  	%r6, %r198, 88675123;
	add.s32 	%r7, %r197, 5783321;
	mov.u32 	%r200, %nctaid.x;
	mul.lo.s32 	%r8, %r1, %r200;
	mov.u64 	%rd12, precalc_xorwow_matrix;
$L__BB0_2:
	ld.param.u32 	%r324, [_Z14cuda_rand_initP17curandStateXORWOWji_param_2];
	ld.param.u64 	%rd17, [_Z14cuda_rand_initP17curandStateXORWOWji_param_0];
	cvt.s64.s32 	%rd1, %r325;
	cvta.to.global.u64 	%rd9, %rd17;
	mul.wide.s32 	%rd10, %r325, 48;
	add.s64 	%rd2, %rd9, %rd10;
	st.global.v2.u32 	[%rd2], {%r3, %r4};
	setp.gt.s32 	%p3, %r324, -1;
	selp.b32 	%r201, -123459836, -1425824437, %p3;
	st.global.v2.u32 	[%rd2+8], {%r5, %r201};
	st.global.v2.u32 	[%rd2+16], {%r6, %r7};
	setp.eq.s32 	%p4, %r325, 0;
	@%p4 bra 	$L__BB0_44;
	mov.b32 	%r326, 0;
	mov.u64 	%rd18, %rd1;
$L__BB0_4:
	and.b64  	%rd4, %rd18, 3;
	setp.eq.s64 	%p5, %rd4, 0;
	@%p5 bra 	$L__BB0_43;
	mul.wide.u32 	%rd11, %r326, 3200;
	add.s64 	%rd5, %rd12, %rd11;
	cvt.u32.u64 	%r11, %rd4;
	mov.b32 	%r327, 0;
$L__BB0_6:
	mov.b32 	%r340, 0;
	mov.u32 	%r341, %r340;
	mov.u32 	%r342, %r340;
	mov.u32 	%r343, %r340;
	mov.u32 	%r344, %r340;
	mov.u32 	%r333, %r340;
$L__BB0_7:
	mul.wide.u32 	%rd13, %r333, 4;
	add.s64 	%rd14, %rd2, %rd13;
	ld.global.u32 	%r19, [%rd14+4];
	shl.b32 	%r20, %r333, 5;
	mov.b32 	%r339, 0;
$L__BB0_8:
	.pragma "nounroll";
	shr.u32 	%r206, %r19, %r339;
	and.b32  	%r207, %r206, 1;
	setp.eq.b32 	%p6, %r207, 1;
	not.pred 	%p7, %p6;
	add.s32 	%r208, %r20, %r339;
	mul.lo.s32 	%r209, %r208, 5;
	mul.wide.u32 	%rd15, %r209, 4;
	add.s64 	%rd6, %rd5, %rd15;
	@%p7 bra 	$L__BB0_10;
	ld.global.u32 	%r210, [%rd6];
	xor.b32  	%r344, %r344, %r210;
	ld.global.u32 	%r211, [%rd6+4];
	xor.b32  	%r343, %r343, %r211;
	ld.global.u32 	%r212, [%rd6+8];
	xor.b32  	%r342, %r342, %r212;
	ld.global.u32 	%r213, [%rd6+12];
	xor.b32  	%r341, %r341, %r213;
	ld.global.u32 	%r214, [%rd6+16];
	xor.b32  	%r340, %r340, %r214;
$L__BB0_10:
	and.b32  	%r216, %r206, 2;
	setp.eq.s32 	%p8, %r216, 0;
	@%p8 bra 	$L__BB0_12;
	ld.global.u32 	%r217, [%rd6+20];
	xor.b32  	%r344, %r344, %r217;
	ld.global.u32 	%r218, [%rd6+24];
	xor.b32  	%r343, %r343, %r218;
	ld.global.u32 	%r219, [%rd6+28];
	xor.b32  	%r342, %r342, %r219;
	ld.global.u32 	%r220, [%rd6+32];
	xor.b32  	%r341, %r341, %r220;
	ld.global.u32 	%r221, [%rd6+36];
	xor.b32  	%r340, %r340, %r221;
$L__BB0_12:
	and.b32  	%r223, %r206, 4;
	setp.eq.s32 	%p9, %r223, 0;
	@%p9 bra 	$L__BB0_14;
	ld.global.u32 	%r224, [%rd6+40];
	xor.b32  	%r344, %r344, %r224;
	ld.global.u32 	%r225, [%rd6+44];
	xor.b32  	%r343, %r343, %r225;
	ld.global.u32 	%r226, [%rd6+48];
	xor.b32  	%r342, %r342, %r226;
	ld.global.u32 	%r227, [%rd6+52];
	xor.b32  	%r341, %r341, %r227;
	ld.global.u32 	%r228, [%rd6+56];
	xor.b32  	%r340, %r340, %r228;
$L__BB0_14:
	and.b32  	%r230, %r206, 8;
	setp.eq.s32 	%p10, %r230, 0;
	@%p10 bra 	$L__BB0_16;
	ld.global.u32 	%r231, [%rd6+60];
	xor.b32  	%r344, %r344, %r231;
	ld.global.u32 	%r232, [%rd6+64];
	xor.b32  	%r343, %r343, %r232;
	ld.global.u32 	%r233, [%rd6+68];
	xor.b32  	%r342, %r342, %r233;
	ld.global.u32 	%r234, [%rd6+72];
	xor.b32  	%r341, %r341, %r234;
	ld.global.u32 	%r235, [%rd6+76];
	xor.b32  	%r340, %r340, %r235;
$L__BB0_16:
	and.b32  	%r237, %r206, 16;
	setp.eq.s32 	%p11, %r237, 0;
	@%p11 bra 	$L__BB0_18;
	ld.global.u32 	%r238, [%rd6+80];
	xor.b32  	%r344, %r344, %r238;
	ld.global.u32 	%r239, [%rd6+84];
	xor.b32  	%r343, %r343, %r239;
	ld.global.u32 	%r240, [%rd6+88];
	xor.b32  	%r342, %r342, %r240;
	ld.global.u32 	%r241, [%rd6+92];
	xor.b32  	%r341, %r341, %r241;
	ld.global.u32 	%r242, [%rd6+96];
	xor.b32  	%r340, %r340, %r242;
$L__BB0_18:
	and.b32  	%r244, %r206, 32;
	setp.eq.s32 	%p12, %r244, 0;
	@%p12 bra 	$L__BB0_20;
	ld.global.u32 	%r245, [%rd6+100];
	xor.b32  	%r344, %r344, %r245;
	ld.global.u32 	%r246, [%rd6+104];
	xor.b32  	%r343, %r343, %r246;
	ld.global.u32 	%r247, [%rd6+108];
	xor.b32  	%r342, %r342, %r247;
	ld.global.u32 	%r248, [%rd6+112];
	xor.b32  	%r341, %r341, %r248;
	ld.global.u32 	%r249, [%rd6+116];
	xor.b32  	%r340, %r340, %r249;
$L__BB0_20:
	and.b32  	%r251, %r206, 64;
	setp.eq.s32 	%p13, %r251, 0;
	@%p13 bra 	$L__BB0_22;
	ld.global.u32 	%r252, [%rd6+120];
	xor.b32  	%r344, %r344, %r252;
	ld.global.u32 	%r253, [%rd6+124];
	xor.b32  	%r343, %r343, %r253;
	ld.global.u32 	%r254, [%rd6+128];
	xor.b32  	%r342, %r342, %r254;
	ld.global.u32 	%r255, [%rd6+132];
	xor.b32  	%r341, %r341, %r255;
	ld.global.u32 	%r256, [%rd6+136];
	xor.b32  	%r340, %r340, %r256;
$L__BB0_22:
	and.b32  	%r258, %r206, 128;
	setp.eq.s32 	%p14, %r258, 0;
	@%p14 bra 	$L__BB0_24;
	ld.global.u32 	%r259, [%rd6+140];
	xor.b32  	%r344, %r344, %r259;
	ld.global.u32 	%r260, [%rd6+144];
	xor.b32  	%r343, %r343, %r260;
	ld.global.u32 	%r261, [%rd6+148];
	xor.b32  	%r342, %r342, %r261;
	ld.global.u32 	%r262, [%rd6+152];
	xor.b32  	%r341, %r341, %r262;
	ld.global.u32 	%r263, [%rd6+156];
	xor.b32  	%r340, %r340, %r263;
$L__BB0_24:
	and.b32  	%r265, %r206, 256;
	setp.eq.s32 	%p15, %r265, 0;
	@%p15 bra 	$L__BB0_26;
	ld.global.u32 	%r266, [%rd6+160];
	xor.b32  	%r344, %r344, %r266;
	ld.global.u32 	%r267, [%rd6+164];
	xor.b32  	%r343, %r343, %r267;
	ld.global.u32 	%r268, [%rd6+168];
	xor.b32  	%r342, %r342, %r268;
	ld.global.u32 	%r269, [%rd6+172];
	xor.b32  	%r341, %r341, %r269;
	ld.global.u32 	%r270, [%rd6+176];
	xor.b32  	%r340, %r340, %r270;
$L__BB0_26:
	and.b32  	%r272, %r206, 512;
	setp.eq.s32 	%p16, %r272, 0;
	@%p16 bra 	$L__BB0_28;
	ld.global.u32 	%r273, [%rd6+180];
	xor.b32  	%r344, %r344, %r273;
	ld.global.u32 	%r274, [%rd6+184];
	xor.b32  	%r343, %r343, %r274;
	ld.global.u32 	%r275, [%rd6+188];
	xor.b32  	%r342, %r342, %r275;
	ld.global.u32 	%r276, [%rd6+192];
	xor.b32  	%r341, %r341, %r276;
	ld.global.u32 	%r277, [%rd6+196];
	xor.b32  	%r340, %r340, %r277;
$L__BB0_28:
	and.b32  	%r279, %r206, 1024;
	setp.eq.s32 	%p17, %r279, 0;
	@%p17 bra 	$L__BB0_30;
	ld.global.u32 	%r280, [%rd6+200];
	xor.b32  	%r344, %r344, %r280;
	ld.global.u32 	%r281, [%rd6+204];
	xor.b32  	%r343, %r343, %r281;
	ld.global.u32 	%r282, [%rd6+208];
	xor.b32  	%r342, %r342, %r282;
	ld.global.u32 	%r283, [%rd6+212];
	xor.b32  	%r341, %r341, %r283;
	ld.global.u32 	%r284, [%rd6+216];
	xor.b32  	%r340, %r340, %r284;
$L__BB0_30:
	and.b32  	%r286, %r206, 2048;
	setp.eq.s32 	%p18, %r286, 0;
	@%p18 bra 	$L__BB0_32;
	ld.global.u32 	%r287, [%rd6+220];
	xor.b32  	%r344, %r344, %r287;
	ld.global.u32 	%r288, [%rd6+224];
	xor.b32  	%r343, %r343, %r288;
	ld.global.u32 	%r289, [%rd6+228];
	xor.b32  	%r342, %r342, %r289;
	ld.global.u32 	%r290, [%rd6+232];
	xor.b32  	%r341, %r341, %r290;
	ld.global.u32 	%r291, [%rd6+236];
	xor.b32  	%r340, %r340, %r291;
$L__BB0_32:
	and.b32  	%r293, %r206, 4096;
	setp.eq.s32 	%p19, %r293, 0;
	@%p19 bra 	$L__BB0_34;
	ld.global.u32 	%r294, [%rd6+240];
	xor.b32  	%r344, %r344, %r294;
	ld.global.u32 	%r295, [%rd6+244];
	xor.b32  	%r343, %r343, %r295;
	ld.global.u32 	%r296, [%rd6+248];
	xor.b32  	%r342, %r342, %r296;
	ld.global.u32 	%r297, [%rd6+252];
	xor.b32  	%r341, %r341, %r297;
	ld.global.u32 	%r298, [%rd6+256];
	xor.b32  	%r340, %r340, %r298;
$L__BB0_34:
	and.b32  	%r300, %r206, 8192;
	setp.eq.s32 	%p20, %r300, 0;
	@%p20 bra 	$L__BB0_36;
	ld.global.u32 	%r301, [%rd6+260];
	xor.b32  	%r344, %r344, %r301;
	ld.global.u32 	%r302, [%rd6+264];
	xor.b32  	%r343, %r343, %r302;
	ld.global.u32 	%r303, [%rd6+268];
	xor.b32  	%r342, %r342, %r303;
	ld.global.u32 	%r304, [%rd6+272];
	xor.b32  	%r341, %r341, %r304;
	ld.global.u32 	%r305, [%rd6+276];
	xor.b32  	%r340, %r340, %r305;
$L__BB0_36:
	and.b32  	%r307, %r206, 16384;
	setp.eq.s32 	%p21, %r307, 0;
	@%p21 bra 	$L__BB0_38;
	ld.global.u32 	%r308, [%rd6+280];
	xor.b32  	%r344, %r344, %r308;
	ld.global.u32 	%r309, [%rd6+284];
	xor.b32  	%r343, %r343, %r309;
	ld.global.u32 	%r310, [%rd6+288];
	xor.b32  	%r342, %r342, %r310;
	ld.global.u32 	%r311, [%rd6+292];
	xor.b32  	%r341, %r341, %r311;
	ld.global.u32 	%r312, [%rd6+296];
	xor.b32  	%r340, %r340, %r312;
$L__BB0_38:
	and.b32  	%r314, %r206, 32768;
	setp.eq.s32 	%p22, %r314, 0;
	@%p22 bra 	$L__BB0_40;
	ld.global.u32 	%r315, [%rd6+300];
	xor.b32  	%r344, %r344, %r315;
	ld.global.u32 	%r316, [%rd6+304];
	xor.b32  	%r343, %r343, %r316;
	ld.global.u32 	%r317, [%rd6+308];
	xor.b32  	%r342, %r342, %r317;
	ld.global.u32 	%r318, [%rd6+312];
	xor.b32  	%r341, %r341, %r318;
	ld.global.u32 	%r319, [%rd6+316];
	xor.b32  	%r340, %r340, %r319;
$L__BB0_40:
	add.s32 	%r339, %r339, 16;
	setp.ne.s32 	%p23, %r339, 32;
	@%p23 bra 	$L__BB0_8;
	mad.lo.s32 	%r320, %r333, -31, %r20;
	add.s32 	%r333, %r320, 1;
	setp.ne.s32 	%p24, %r333, 5;
	@%p24 bra 	$L__BB0_7;
	st.global.u32 	[%rd2+4], %r344;
	st.global.u32 	[%rd2+8], %r343;
	st.global.u32 	[%rd2+12], %r342;
	st.global.u32 	[%rd2+16], %r341;
	st.global.u32 	[%rd2+20], %r340;
	add.s32 	%r327, %r327, 1;
	setp.lt.u32 	%p25, %r327, %r11;
	@%p25 bra 	$L__BB0_6;
$L__BB0_43:
	shr.u64 	%rd7, %rd18, 2;
	add.s32 	%r326, %r326, 1;
	setp.gt.u64 	%p26, %rd18, 3;
	mov.u64 	%rd18, %rd7;
	@%p26 bra 	$L__BB0_4;
$L__BB0_44:
	cvt.u32.u64 	%r321, %rd1;
	mov.b32 	%r322, 0;
	st.global.v2.u32 	[%rd2+24], {%r322, %r322};
	st.global.u32 	[%rd2+32], %r322;
	mov.b64 	%rd16, 0;
	st.global.u64 	[%rd2+40], %rd16;
	add.s32 	%r325, %r321, %r8;
	setp.lt.u32 	%p27, %r325, %r192;
	@%p27 bra 	$L__BB0_2;
$L__BB0_45:
	ret;

}
	// .globl	_Z9cuda_randP17curandStateXORWOWPfj
.visible .entry _Z9cuda_randP17curandStateXORWOWPfj(
	.param .u64 .ptr .align 1 _Z9cuda_randP17curandStateXORWOWPfj_param_0,
	.param .u64 .ptr .align 1 _Z9cuda_randP17curandStateXORWOWPfj_param_1,
	.param .u32 _Z9cuda_randP17curandStateXORWOWPfj_param_2
)
{
	.reg .pred 	%p<3>;
	.reg .b32 	%r<26>;
	.reg .b32 	%f<3>;
	.reg .b64 	%rd<9>;

	ld.param.u64 	%rd3, [_Z9cuda_randP17curandStateXORWOWPfj_param_0];
	ld.param.u64 	%rd4, [_Z9cuda_randP17curandStateXORWOWPfj_param_1];
	ld.param.u32 	%r6, [_Z9cuda_randP17curandStateXORWOWPfj_param_2];
	mov.u32 	%r7, %ctaid.x;
	mov.u32 	%r1, %ntid.x;
	mov.u32 	%r8, %tid.x;
	mad.lo.s32 	%r25, %r7, %r1, %r8;
	setp.ge.u32 	%p1, %r25, %r6;
	@%p1 bra 	$L__BB1_3;
	mov.u32 	%r9, %nctaid.x;
	mul.lo.s32 	%r3, %r1, %r9;
	cvta.to.global.u64 	%rd1, %rd3;
	cvta.to.global.u64 	%rd2, %rd4;
$L__BB1_2:
	mul.wide.s32 	%rd5, %r25, 48;
	add.s64 	%rd6, %rd1, %rd5;
	ld.global.v2.u32 	{%r10, %r11}, [%rd6];
	shr.u32 	%r12, %r11, 2;
	xor.b32  	%r13, %r12, %r11;
	ld.global.v2.u32 	{%r14, %r15}, [%rd6+8];
	ld.global.v2.u32 	{%r16, %r17}, [%rd6+16];
	st.global.v2.u32 	[%rd6+8], {%r15, %r16};
	shl.b32 	%r18, %r17, 4;
	shl.b32 	%r19, %r13, 1;
	xor.b32  	%r20, %r19, %r18;
	xor.b32  	%r21, %r20, %r13;
	xor.b32  	%r22, %r21, %r17;
	st.global.v2.u32 	[%rd6+16], {%r17, %r22};
	add.s32 	%r23, %r10, 362437;
	st.global.v2.u32 	[%rd6], {%r23, %r14};
	add.s32 	%r24, %r22, %r23;
	cvt.rn.f32.u32 	%f1, %r24;
	fma.rn.f32 	%f2, %f1, 0f2F800000, 0f2F000000;
	mul.wide.s32 	%rd7, %r25, 4;
	add.s64 	%rd8, %rd2, %rd7;
	st.global.f32 	[%rd8], %f2;
	add.s32 	%r25, %r25, %r3;
	setp.lt.u32 	%p2, %r25, %r6;
	@%p2 bra 	$L__BB1_2;
$L__BB1_3:
	ret;

}


// ===== COMPILED SASS (sm_100) =====

	.target	sm_100

	.elftype	@"ET_EXEC"


//--------------------- .note.nv.tkinfo           --------------------------
	.section	.note.nv.tkinfo,"",@"SHT_NOTE"
	.sectionflags	@"SHF_NOTE_NV_TKINFO"
	.tkinfo
        /*0018*/ 	.word	0x00000002
        /*0030*/ 	.string	""
        /*0030*/ 	.string	"ptxas"
        /*0030*/ 	.string	"Cuda compilation tools, release 13.0, V13.0.88"
        /*0030*/ 	.string	"Build cuda_13.0.r13.0/compiler.36424714_0"
        /*0030*/ 	.string	"-arch sm_100 -m 64 "



//--------------------- .note.nv.cuinfo           --------------------------
	.section	.note.nv.cuinfo,"",@"SHT_NOTE"
	.sectionflags	@"SHF_NOTE_NV_CUINFO"
        /*0018*/ 	.short	0x0002
        /*001a*/ 	.short	0x0064
        /*001c*/ 	.short	0x0082
	.zero		2


//--------------------- .nv.info                  --------------------------
	.section	.nv.info,"",@"SHT_CUDA_INFO"
	.align	4


	//----- nvinfo : EIATTR_REGCOUNT
	.align		4
        /*0000*/ 	.byte	0x04, 0x2f
        /*0002*/ 	.short	(.L_10 - .L_9)
	.align		4
.L_9:
        /*0004*/ 	.word	index@(_Z14cuda_rand_initP17curandStateXORWOWji)
        /*0008*/ 	.word	0x0000001f


	//----- nvinfo : EIATTR_FRAME_SIZE
	.align		4
.L_10:
        /*000c*/ 	.byte	0x04, 0x11
        /*000e*/ 	.short	(.L_12 - .L_11)
	.align		4
.L_11:
        /*0010*/ 	.word	index@(_Z14cuda_rand_initP17curandStateXORWOWji)
        /*0014*/ 	.word	0x00000000


	//----- nvinfo : EIATTR_REGCOUNT
	.align		4
.L_12:
        /*0018*/ 	.byte	0x04, 0x2f
        /*001a*/ 	.short	(.L_14 - .L_13)
	.align		4
.L_13:
        /*001c*/ 	.word	index@(_Z9cuda_randP17curandStateXORWOWPfj)
        /*0020*/ 	.word	0x00000018


	//----- nvinfo : EIATTR_FRAME_SIZE
	.align		4
.L_14:
        /*0024*/ 	.byte	0x04, 0x11
        /*0026*/ 	.short	(.L_16 - .L_15)
	.align		4
.L_15:
        /*0028*/ 	.word	index@(_Z9cuda_randP17curandStateXORWOWPfj)
        /*002c*/ 	.word	0x00000000


	//----- nvinfo : EIATTR_MIN_STACK_SIZE
	.align		4
.L_16:
        /*0030*/ 	.byte	0x04, 0x12
        /*0032*/ 	.short	(.L_18 - .L_17)
	.align		4
.L_17:
        /*0034*/ 	.word	index@(_Z9cuda_randP17curandStateXORWOWPfj)
        /*0038*/ 	.word	0x00000000


	//----- nvinfo : EIATTR_MIN_STACK_SIZE
	.align		4
.L_18:
        /*003c*/ 	.byte	0x04, 0x12
        /*003e*/ 	.short	(.L_20 - .L_19)
	.align		4
.L_19:
        /*0040*/ 	.word	index@(_Z14cuda_rand_initP17curandStateXORWOWji)
        /*0044*/ 	.word	0x00000000
.L_20:


//--------------------- .nv.compat                --------------------------
	.section	.nv.compat,"",@"SHT_CUDA_COMPAT_INFO"
	.align	4
        /*0000*/ 	.byte	0x02, 0x09, 0x00, 0x00, 0x02, 0x02, 0x01, 0x00, 0x02, 0x05, 0x05, 0x00, 0x03, 0x07, 0x01, 0x01
        /*0010*/ 	.byte	0x02, 0x03, 0x00, 0x00, 0x02, 0x06, 0x01, 0x00, 0x04, 0x0b, 0x08, 0x00, 0x09, 0x00, 0x00, 0x00
        /*0020*/ 	.byte	0x00, 0x00, 0x00, 0x00


//--------------------- .nv.info._Z9cuda_randP17curandStateXORWOWPfj --------------------------
	.section	.nv.info._Z9cuda_randP17curandStateXORWOWPfj,"",@"SHT_CUDA_INFO"
	.sectionflags	@""
	.align	4


	//----- nvinfo : EIATTR_CUDA_API_VERSION
	.align		4
        /*0000*/ 	.byte	0x04, 0x37
        /*0002*/ 	.short	(.L_22 - .L_21)
.L_21:
        /*0004*/ 	.word	0x00000082


	//----- nvinfo : EIATTR_KPARAM_INFO
	.align		4
.L_22:
        /*0008*/ 	.byte	0x04, 0x17
        /*000a*/ 	.short	(.L_24 - .L_23)
.L_23:
        /*000c*/ 	.word	0x00000000
        /*0010*/ 	.short	0x0002
        /*0012*/ 	.short	0x0010
        /*0014*/ 	.byte	0x00, 0xf0, 0x11, 0x00


	//----- nvinfo : EIATTR_KPARAM_INFO
	.align		4
.L_24:
        /*0018*/ 	.byte	0x04, 0x17
        /*001a*/ 	.short	(.L_26 - .L_25)
.L_25:
        /*001c*/ 	.word	0x00000000
        /*0020*/ 	.short	0x0001
        /*0022*/ 	.short	0x0008
        /*0024*/ 	.byte	0x00, 0xf5, 0x21, 0x00


	//----- nvinfo : EIATTR_KPARAM_INFO
	.align		4
.L_26:
        /*0028*/ 	.byte	0x04, 0x17
        /*002a*/ 	.short	(.L_28 - .L_27)
.L_27:
        /*002c*/ 	.word	0x00000000
        /*0030*/ 	.short	0x0000
        /*0032*/ 	.short	0x0000
        /*0034*/ 	.byte	0x00, 0xf5, 0x21, 0x00


	//----- nvinfo : EIATTR_SPARSE_MMA_MASK
	.align		4
.L_28:
        /*0038*/ 	.byte	0x03, 0x50
        /*003a*/ 	.short	0x0000


	//----- nvinfo : EIATTR_MAXREG_COUNT
	.align		4
        /*003c*/ 	.byte	0x03, 0x1b
        /*003e*/ 	.short	0x00ff


	//----- nvinfo : EIATTR_MERCURY_ISA_VERSION
	.align		4
        /*0040*/ 	.byte	0x03, 0x5f
        /*0042*/ 	.short	0x0101


	//----- nvinfo : EIATTR_VRC_CTA_INIT_COUNT
	.align		4
        /*0044*/ 	.byte	0x02, 0x4a
	.zero		1
	.zero		1


	//----- nvinfo : EIATTR_EXIT_INSTR_OFFSETS
	.align		4
        /*0048*/ 	.byte	0x04, 0x1c
        /*004a*/ 	.short	(.L_30 - .L_29)


	//   ....[0]....
.L_29:
        /*004c*/ 	.word	0x00000070


	//   ....[1]....
        /*0050*/ 	.word	0x00000280


	//----- nvinfo : EIATTR_CRS_STACK_SIZE
	.align		4
.L_30:
        /*0054*/ 	.byte	0x04, 0x1e
        /*0056*/ 	.short	(.L_32 - .L_31)
.L_31:
        /*0058*/ 	.word	0x00000000


	//----- nvinfo : EIATTR_CBANK_PARAM_SIZE
	.align		4
.L_32:
        /*005c*/ 	.byte	0x03, 0x19
        /*005e*/ 	.short	0x0014


	//----- nvinfo : EIATTR_PARAM_CBANK
	.align		4
        /*0060*/ 	.byte	0x04, 0x0a
        /*0062*/ 	.short	(.L_34 - .L_33)
	.align		4
.L_33:
        /*0064*/ 	.word	index@(.nv.constant0._Z9cuda_randP17curandStateXORWOWPfj)
        /*0068*/ 	.short	0x0380
        /*006a*/ 	.short	0x0014


	//----- nvinfo : EIATTR_SW_WAR
	.align		4
.L_34:
        /*006c*/ 	.byte	0x04, 0x36
        /*006e*/ 	.short	(.L_36 - .L_35)
.L_35:
        /*0070*/ 	.word	0x00000008
.L_36:


//--------------------- .nv.info._Z14cuda_rand_initP17curandStateXORWOWji --------------------------
	.section	.nv.info._Z14cuda_rand_initP17curandStateXORWOWji,"",@"SHT_CUDA_INFO"
	.sectionflags	@""
	.align	4


	//----- nvinfo : EIATTR_CUDA_API_VERSION
	.align		4
        /*0000*/ 	.byte	0x04, 0x37
        /*0002*/ 	.short	(.L_38 - .L_37)
.L_37:
        /*0004*/ 	.word	0x00000082


	//----- nvinfo : EIATTR_KPARAM_INFO
	.align		4
.L_38:
        /*0008*/ 	.byte	0x04, 0x17
        /*000a*/ 	.short	(.L_40 - .L_39)
.L_39:
        /*000c*/ 	.word	0x00000000
        /*0010*/ 	.short	0x0002
        /*0012*/ 	.short	0x000c
        /*0014*/ 	.byte	0x00, 0xf0, 0x11, 0x00


	//----- nvinfo : EIATTR_KPARAM_INFO
	.align		4
.L_40:
        /*0018*/ 	.byte	0x04, 0x17
        /*001a*/ 	.short	(.L_42 - .L_41)
.L_41:
        /*001c*/ 	.word	0x00000000
        /*0020*/ 	.short	0x0001
        /*0022*/ 	.short	0x0008
        /*0024*/ 	.byte	0x00, 0xf0, 0x11, 0x00


	//----- nvinfo : EIATTR_KPARAM_INFO
	.align		4
.L_42:
        /*0028*/ 	.byte	0x04, 0x17
        /*002a*/ 	.short	(.L_44 - .L_43)
.L_43:
        /*002c*/ 	.word	0x00000000
        /*0030*/ 	.short	0x0000
        /*0032*/ 	.short	0x0000
        /*0034*/ 	.byte	0x00, 0xf5, 0x21, 0x00


	//----- nvinfo : EIATTR_SPARSE_MMA_MASK
	.align		4
.L_44:
        /*0038*/ 	.byte	0x03, 0x50
        /*003a*/ 	.short	0x0000


	//----- nvinfo : EIATTR_MAXREG_COUNT
	.align		4
        /*003c*/ 	.byte	0x03, 0x1b
        /*003e*/ 	.short	0x00ff


	//----- nvinfo : EIATTR_MERCURY_ISA_VERSION
	.align		4
        /*0040*/ 	.byte	0x03, 0x5f
        /*0042*/ 	.short	0x0101


	//----- nvinfo : EIATTR_VRC_CTA_INIT_COUNT
	.align		4
        /*0044*/ 	.byte	0x02, 0x4a
	.zero		1
	.zero		1


	//----- nvinfo : EIATTR_EXIT_INSTR_OFFSETS
	.align		4
        /*0048*/ 	.byte	0x04, 0x1c
        /*004a*/ 	.short	(.L_46 - .L_45)


	//   ....[0]....
.L_45:
        /*004c*/ 	.word	0x00000070


	//   ....[1]....
        /*0050*/ 	.word	0x00001010


	//----- nvinfo : EIATTR_CRS_STACK_SIZE
	.align		4
.L_46:
        /*0054*/ 	.byte	0x04, 0x1e
        /*0056*/ 	.short	(.L_48 - .L_47)
.L_47:
        /*0058*/ 	.word	0x00000000


	//----- nvinfo : EIATTR_CBANK_PARAM_SIZE
	.align		4
.L_48:
        /*005c*/ 	.byte	0x03, 0x19
        /*005e*/ 	.short	0x0010


	//----- nvinfo : EIATTR_PARAM_CBANK
	.align		4
        /*0060*/ 	.byte	0x04, 0x0a
        /*0062*/ 	.short	(.L_50 - .L_49)
	.align		4
.L_49:
        /*0064*/ 	.word	index@(.nv.constant0._Z14cuda_rand_initP17curandStateXORWOWji)
        /*0068*/ 	.short	0x0380
        /*006a*/ 	.short	0x0010


	//----- nvinfo : EIATTR_SW_WAR
	.align		4
.L_50:
        /*006c*/ 	.byte	0x04, 0x36
        /*006e*/ 	.short	(.L_52 - .L_51)
.L_51:
        /*0070*/ 	.word	0x00000008
.L_52:


//--------------------- .nv.callgraph             --------------------------
	.section	.nv.callgraph,"",@"SHT_CUDA_CALLGRAPH"
	.align	4
	.sectionentsize	8
	.align		4
        /*0000*/ 	.word	0x00000000
	.align		4
        /*0004*/ 	.word	0xffffffff
	.align		4
        /*0008*/ 	.word	0x00000000
	.align		4
        /*000c*/ 	.word	0xfffffffe
	.align		4
        /*0010*/ 	.word	0x00000000
	.align		4
        /*0014*/ 	.word	0xfffffffd
	.align		4
        /*0018*/ 	.word	0x00000000
	.align		4
        /*001c*/ 	.word	0xfffffffc


//--------------------- .nv.constant4             --------------------------
	.section	.nv.constant4,"a",@progbits
	.align	8
	.align		8
.nv.constant4:
        /*0000*/ 	.dword	precalc_xorwow_matrix
	.align		8
        /*0008*/ 	.dword	precalc_xorwow_offset_matrix
	.align		8
        /*0010*/ 	.dword	mrg32k3aM1
	.align		8
        /*0018*/ 	.dword	mrg32k3aM2
	.align		8
        /*0020*/ 	.dword	mrg32k3aM1SubSeq
	.align		8
        /*0028*/ 	.dword	mrg32k3aM2SubSeq
	.align		8
        /*0030*/ 	.dword	mrg32k3aM1Seq
	.align		8
        /*0038*/ 	.dword	mrg32k3aM2Seq


//--------------------- .nv.constant3             --------------------------
	.section	.nv.constant3,"a",@progbits
	.align	8
.nv.constant3:
	.type		__cr_lgamma_table,@object
	.size		__cr_lgamma_table,(.L_8 - __cr_lgamma_table)
__cr_lgamma_table:
        /*0000*/ 	.byte	0x00, 0x00, 0x00, 0x00, 0x00, 0x00, 0x00, 0x00, 0x00, 0x00, 0x00, 0x00, 0x00, 0x00, 0x00, 0x00
        /*0010*/ 	.byte	0xef, 0x39, 0xfa, 0xfe, 0x42, 0x2e, 0xe6, 0x3f, 0x02, 0x20, 0x2a, 0xfa, 0x0b, 0xab, 0xfc, 0x3f
        /*0020*/ 	.byte	0xf9, 0x2c, 0x92, 0x7c, 0xa7, 0x6c, 0x09, 0x40, 0xc9, 0x79, 0x44, 0x3c, 0x64, 0x26, 0x13, 0x40
        /*0030*/ 	.byte	0xca, 0x01, 0xcf, 0x3a, 0x27, 0x51, 0x1a, 0x40, 0x30, 0xcc, 0x2d, 0xf3, 0xe1, 0x0c, 0x21, 0x40
        /*0040*/ 	.byte	0x0d, 0xb7, 0xfc, 0x82, 0x8e, 0x35, 0x25, 0x40
.L_8:


//--------------------- .text._Z9cuda_randP17curandStateXORWOWPfj --------------------------
	.section	.text._Z9cuda_randP17curandStateXORWOWPfj,"ax",@progbits
	.align	128
        .global         _Z9cuda_randP17curandStateXORWOWPfj
        .type           _Z9cuda_randP17curandStateXORWOWPfj,@function
        .size           _Z9cuda_randP17curandStateXORWOWPfj,(.L_x_12 - _Z9cuda_randP17curandStateXORWOWPfj)
        .other          _Z9cuda_randP17curandStateXORWOWPfj,@"STO_CUDA_ENTRY STV_DEFAULT"
_Z9cuda_randP17curandStateXORWOWPfj:
.text._Z9cuda_randP17curandStateXORWOWPfj:
[----:B------:R-:W-:Y:S01]  /*0000*/  LDC R1, c[0x0][0x37c] ;  /* 0x0000df00ff017b82 */ /* 0x000fe20000000800 */
[----:B------:R-:W0:Y:S07]  /*0010*/  S2R R13, SR_TID.X ;  /* 0x00000000000d7919 */ /* 0x000e2e0000002100 */
[----:B------:R-:W0:Y:S01]  /*0020*/  S2UR UR4, SR_CTAID.X ;  /* 0x00000000000479c3 */ /* 0x000e220000002500 */
[----:B------:R-:W1:Y:S07]  /*0030*/  LDCU UR5, c[0x0][0x390] ;  /* 0x00007200ff0577ac */ /* 0x000e6e0008000800 */
[----:B------:R-:W0:Y:S02]  /*0040*/  LDC R0, c[0x0][0x360] ;  /* 0x0000d800ff007b82 */ /* 0x000e240000000800 */
[----:B0-----:R-:W-:-:S05]  /*0050*/  IMAD R13, R0, UR4, R13 ;  /* 0x00000004000d7c24 */ /* 0x001fca000f8e020d */
[----:B-1----:R-:W-:-:S13]  /*0060*/  ISETP.GE.U32.AND P0, PT, R13, UR5, PT ;  /* 0x000000050d007c0c */ /* 0x002fda000bf06070 */
[----:B------:R-:W-:Y:S05]  /*0070*/  @P0 EXIT ;  /* 0x000000000000094d */ /* 0x000fea0003800000 */
[----:B------:R-:W0:Y:S01]  /*0080*/  LDC.64 R2, c[0x0][0x380] ;  /* 0x0000e000ff027b82 */ /* 0x000e220000000a00 */
[----:B------:R-:W1:Y:S01]  /*0090*/  LDCU UR4, c[0x0][0x370] ;  /* 0x00006e00ff0477ac */ /* 0x000e620008000800 */
[----:B------:R-:W2:Y:S06]  /*00a0*/  LDCU.64 UR6, c[0x0][0x358] ;  /* 0x00006b00ff0677ac */ /* 0x000eac0008000a00 */
[----:B------:R-:W3:Y:S01]  /*00b0*/  LDC.64 R4, c[0x0][0x388] ;  /* 0x0000e200ff047b82 */ /* 0x000ee20000000a00 */
[----:B-1----:R-:W-:-:S07]  /*00c0*/  IMAD R0, R0, UR4, RZ ;  /* 0x0000000400007c24 */ /* 0x002fce000f8e02ff */
.L_x_0:
[----:B01----:R-:W-:-:S05]  /*00d0*/  IMAD.WIDE R6, R13, 0x30, R2 ;  /* 0x000000300d067825 */ /* 0x003fca00078e0202 */
[----:B--2---:R-:W2:Y:S04]  /*00e0*/  LDG.E.64 R14, desc[UR6][R6.64] ;  /* 0x00000006060e7981 */ /* 0x004ea8000c1e1b00 */
[----:B------:R-:W4:Y:S04]  /*00f0*/  LDG.E.64 R8, desc[UR6][R6.64+0x10] ;  /* 0x0000100606087981 */ /* 0x000f28000c1e1b00 */
[----:B------:R-:W5:Y:S01]  /*0100*/  LDG.E.64 R10, desc[UR6][R6.64+0x8] ;  /* 0x00000806060a7981 */ /* 0x000f62000c1e1b00 */
[----:B------:R-:W-:Y:S01]  /*0110*/  HFMA2 R19, -RZ, RZ, 0.1171875, 0 ;  /* 0x2f800000ff137431 */ /* 0x000fe200000001ff */
[----:B--2---:R-:W-:-:S02]  /*0120*/  SHF.R.U32.HI R12, RZ, 0x2, R15 ;  /* 0x00000002ff0c7819 */ /* 0x004fc4000001160f */
[----:B------:R-:W-:Y:S02]  /*0130*/  IADD3 R14, PT, PT, R14, 0x587c5, RZ ;  /* 0x000587c50e0e7810 */ /* 0x000fe40007ffe0ff */
[----:B------:R-:W-:Y:S01]  /*0140*/  LOP3.LUT R12, R12, R15, RZ, 0x3c, !PT ;  /* 0x0000000f0c0c7212 */ /* 0x000fe200078e3cff */
[----:B----4-:R-:W-:Y:S02]  /*0150*/  IMAD.SHL.U32 R15, R9, 0x10, RZ ;  /* 0x00000010090f7824 */ /* 0x010fe400078e00ff */
[----:B------:R-:W-:Y:S02]  /*0160*/  IMAD.MOV.U32 R21, RZ, RZ, R8 ;  /* 0x000000ffff157224 */ /* 0x000fe400078e0008 */
[----:B------:R-:W-:Y:S02]  /*0170*/  IMAD.SHL.U32 R16, R12, 0x2, RZ ;  /* 0x000000020c107824 */ /* 0x000fe400078e00ff */
[----:B-----5:R-:W-:-:S03]  /*0180*/  IMAD.MOV.U32 R20, RZ, RZ, R11 ;  /* 0x000000ffff147224 */ /* 0x020fc600078e000b */
[----:B------:R-:W-:Y:S02]  /*0190*/  LOP3.LUT R16, R12, R16, R15, 0x96, !PT ;  /* 0x000000100c107212 */ /* 0x000fe400078e960f */
[----:B------:R-:W-:Y:S01]  /*01a0*/  MOV R15, R10 ;  /* 0x0000000a000f7202 */ /* 0x000fe20000000f00 */
[----:B------:R1:W-:Y:S01]  /*01b0*/  STG.E.64 desc[UR6][R6.64+0x8], R20 ;  /* 0x0000081406007986 */ /* 0x0003e2000c101b06 */
[-C--:B------:R-:W-:Y:S02]  /*01c0*/  LOP3.LUT R17, R16, R9.reuse, RZ, 0x3c, !PT ;  /* 0x0000000910117212 */ /* 0x080fe400078e3cff */
[----:B------:R-:W-:Y:S01]  /*01d0*/  MOV R16, R9 ;  /* 0x0000000900107202 */ /* 0x000fe20000000f00 */
[----:B---3--:R-:W-:Y:S01]  /*01e0*/  IMAD.WIDE R8, R13, 0x4, R4 ;  /* 0x000000040d087825 */ /* 0x008fe200078e0204 */
[----:B------:R1:W-:Y:S03]  /*01f0*/  STG.E.64 desc[UR6][R6.64], R14 ;  /* 0x0000000e06007986 */ /* 0x0003e6000c101b06 */
[----:B------:R-:W-:Y:S01]  /*0200*/  IMAD.IADD R12, R17, 0x1, R14 ;  /* 0x00000001110c7824 */ /* 0x000fe200078e020e */
[----:B------:R1:W-:Y:S01]  /*0210*/  STG.E.64 desc[UR6][R6.64+0x10], R16 ;  /* 0x0000101006007986 */ /* 0x0003e2000c101b06 */
[----:B------:R-:W-:-:S03]  /*0220*/  IMAD.IADD R13, R0, 0x1, R13 ;  /* 0x00000001000d7824 */ /* 0x000fc600078e020d */
[----:B------:R-:W-:Y:S02]  /*0230*/  I2FP.F32.U32 R12, R12 ;  /* 0x0000000c000c7245 */ /* 0x000fe40000201000 */
[----:B------:R-:W-:-:S03]  /*0240*/  ISETP.GE.U32.AND P0, PT, R13, UR5, PT ;  /* 0x000000050d007c0c */ /* 0x000fc6000bf06070 */
[----:B------:R-:W-:-:S05]  /*0250*/  FFMA R19, R12, R19, 1.1641532182693481445e-10 ;  /* 0x2f0000000c137423 */ /* 0x000fca0000000013 */
[----:B------:R1:W-:Y:S05]  /*0260*/  STG.E desc[UR6][R8.64], R19 ;  /* 0x0000001308007986 */ /* 0x0003ea000c101906 */
[----:B------:R-:W-:Y:S05]  /*0270*/  @!P0 BRA `(.L_x_0) ;  /* 0xfffffffc00948947 */ /* 0x000fea000383ffff */
[----:B------:R-:W-:Y:S05]  /*0280*/  EXIT ;  /* 0x000000000000794d */ /* 0x000fea0003800000 */
.L_x_1:
[----:B------:R-:W-:-:S00]  /*0290*/  BRA `(.L_x_1) ;  /* 0xfffffffc00fc7947 */ /* 0x000fc0000383ffff */
[----:B------:R-:W-:-:S00]  /*02a0*/  NOP ;  /* 0x0000000000007918 */ /* 0x000fc00000000000 */
        /* <DEDUP_REMOVED lines=13> */
.L_x_12:


//--------------------- .text._Z14cuda_rand_initP17curandStateXORWOWji --------------------------
	.section	.text._Z14cuda_rand_initP17curandStateXORWOWji,"ax",@progbits
	.align	128
        .global         _Z14cuda_rand_initP17curandStateXORWOWji
        .type           _Z14cuda_rand_initP17curandStateXORWOWji,@function
        .size           _Z14cuda_rand_initP17curandStateXORWOWji,(.L_x_13 - _Z14cuda_rand_initP17curandStateXORWOWji)
        .other          _Z14cuda_rand_initP17curandStateXORWOWji,@"STO_CUDA_ENTRY STV_DEFAULT"
_Z14cuda_rand_initP17curandStateXORWOWji:
.text._Z14cuda_rand_initP17curandStateXORWOWji:
        /* <DEDUP_REMOVED lines=8> */
[----:B------:R-:W0:Y:S01]  /*0080*/  LDCU UR4, c[0x0][0x370] ;  /* 0x00006e00ff0477ac */ /* 0x000e220008000800 */
[----:B------:R-:W1:Y:S01]  /*0090*/  LDCU.64 UR6, c[0x0][0x358] ;  /* 0x00006b00ff0677ac */ /* 0x000e620008000a00 */
[----:B0-----:R-:W-:-:S07]  /*00a0*/  IMAD R11, R11, UR4, RZ ;  /* 0x000000040b0b7c24 */ /* 0x001fce000f8e02ff */
.L_x_10:
[----:B------:R-:W0:Y:S01]  /*00b0*/  LDC R6, c[0x0][0x38c] ;  /* 0x0000e300ff067b82 */ /* 0x000e220000000800 */
[----:B------:R-:W-:Y:S07]  /*00c0*/  BSSY.RECONVERGENT B0, `(.L_x_2) ;  /* 0x00000eb000007945 */ /* 0x000fee0003800200 */
[----:B------:R-:W2:Y:S08]  /*00d0*/  LDC R4, c[0x0][0x38c] ;  /* 0x0000e300ff047b82 */ /* 0x000eb00000000800 */
[----:B------:R-:W3:Y:S01]  /*00e0*/  LDC.64 R2, c[0x0][0x380] ;  /* 0x0000e000ff027b82 */ /* 0x000ee20000000a00 */
[----:B0-----:R-:W-:-:S02]  /*00f0*/  LOP3.LUT R5, R6, 0xaad26b49, RZ, 0x3c, !PT ;  /* 0xaad26b4906057812 */ /* 0x001fc400078e3cff */
[----:B------:R-:W-:Y:S01]  /*0100*/  ISETP.GT.AND P1, PT, R6, -0x1, PT ;  /* 0xffffffff0600780c */ /* 0x000fe20003f24270 */
[----:B------:R-:W-:Y:S02]  /*0110*/  IMAD.MOV.U32 R6, RZ, RZ, -0x266e14b1 ;  /* 0xd991eb4fff067424 */ /* 0x000fe400078e00ff */
[----:B------:R-:W-:Y:S01]  /*0120*/  IMAD R5, R5, 0x4182bed5, RZ ;  /* 0x4182bed505057824 */ /* 0x000fe200078e02ff */
[----:B--2---:R-:W-:Y:S01]  /*0130*/  ISETP.GT.AND P0, PT, R4, -0x1, PT ;  /* 0xffffffff0400780c */ /* 0x004fe20003f04270 */
[----:B------:R-:W-:Y:S01]  /*0140*/  IMAD.MOV.U32 R4, RZ, RZ, -0x75bd8fc ;  /* 0xf8a42704ff047424 */ /* 0x000fe200078e00ff */
[----:B------:R-:W-:Y:S01]  /*0150*/  SEL R8, R6, 0x8bf16996, P1 ;  /* 0x8bf1699606087807 */ /* 0x000fe20000800000 */
[C---:B------:R-:W-:Y:S01]  /*0160*/  VIADD R13, R5.reuse, 0x75bcd15 ;  /* 0x075bcd15050d7836 */ /* 0x040fe20000000000 */
[C---:B------:R-:W-:Y:S01]  /*0170*/  LOP3.LUT R6, R5.reuse, 0x159a55e5, RZ, 0x3c, !PT ;  /* 0x159a55e505067812 */ /* 0x040fe200078e3cff */
[----:B------:R-:W-:Y:S01]  /*0180*/  VIADD R9, R5, 0x583f19 ;  /* 0x00583f1905097836 */ /* 0x000fe20000000000 */
[----:B------:R-:W-:Y:S01]  /*0190*/  IADD3 R12, PT, PT, R8, 0x64f0c9, R5 ;  /* 0x0064f0c9080c7810 */ /* 0x000fe20007ffe005 */
[----:B---3--:R-:W-:Y:S01]  /*01a0*/  IMAD.WIDE R2, R0, 0x30, R2 ;  /* 0x0000003000027825 */ /* 0x008fe200078e0202 */
[----:B------:R-:W-:-:S02]  /*01b0*/  SEL R7, R4, 0xab03a54b, P0 ;  /* 0xab03a54b04077807 */ /* 0x000fc40000000000 */
[----:B------:R-:W-:Y:S02]  /*01c0*/  LOP3.LUT R8, R8, 0x5491333, RZ, 0x3c, !PT ;  /* 0x0549133308087812 */ /* 0x000fe400078e3cff */
[----:B-1----:R0:W-:Y:S01]  /*01d0*/  STG.E.64 desc[UR6][R2.64], R12 ;  /* 0x0000000c02007986 */ /* 0x0021e2000c101b06 */
[----:B------:R-:W-:-:S03]  /*01e0*/  ISETP.NE.AND P0, PT, R0, RZ, PT ;  /* 0x000000ff0000720c */ /* 0x000fc60003f05270 */
[----:B------:R0:W-:Y:S04]  /*01f0*/  STG.E.64 desc[UR6][R2.64+0x8], R6 ;  /* 0x0000080602007986 */ /* 0x0001e8000c101b06 */
[----:B------:R0:W-:Y:S06]  /*0200*/  STG.E.64 desc[UR6][R2.64+0x10], R8 ;  /* 0x0000100802007986 */ /* 0x0001ec000c101b06 */
[----:B------:R-:W-:Y:S05]  /*0210*/  @!P0 BRA `(.L_x_3) ;  /* 0x0000000c00548947 */ /* 0x000fea0003800000 */
[--C-:B------:R-:W-:Y:S01]  /*0220*/  SHF.R.S32.HI R10, RZ, 0x1f, R0.reuse ;  /* 0x0000001fff0a7819 */ /* 0x100fe20000011400 */
[----:B0-----:R-:W-:Y:S02]  /*0230*/  IMAD.MOV.U32 R12, RZ, RZ, RZ ;  /* 0x000000ffff0c7224 */ /* 0x001fe400078e00ff */
[----:B------:R-:W-:-:S07]  /*0240*/  IMAD.MOV.U32 R13, RZ, RZ, R0 ;  /* 0x000000ffff0d7224 */ /* 0x000fce00078e0000 */
.L_x_9:
[----:B0-----:R-:W-:Y:S01]  /*0250*/  LOP3.LUT R2, R13, 0x3, RZ, 0xc0, !PT ;  /* 0x000000030d027812 */ /* 0x001fe200078ec0ff */
[----:B------:R-:W-:Y:S03]  /*0260*/  BSSY.RECONVERGENT B1, `(.L_x_4) ;  /* 0x00000ca000017945 */ /* 0x000fe60003800200 */
[----:B------:R-:W-:-:S04]  /*0270*/  ISETP.NE.U32.AND P0, PT, R2, RZ, PT ;  /* 0x000000ff0200720c */ /* 0x000fc80003f05070 */
[----:B------:R-:W-:-:S13]  /*0280*/  ISETP.NE.AND.EX P0, PT, RZ, RZ, PT, P0 ;  /* 0x000000ffff00720c */ /* 0x000fda0003f05300 */
[----:B------:R-:W-:Y:S05]  /*0290*/  @!P0 BRA `(.L_x_5) ;  /* 0x0000000c00188947 */ /* 0x000fea0003800000 */
[----:B------:R-:W0:Y:S01]  /*02a0*/  LDC.64 R4, c[0x4][RZ] ;  /* 0x01000000ff047b82 */ /* 0x000e220000000a00 */
[----:B------:R-:W-:Y:S02]  /*02b0*/  IMAD.MOV.U32 R14, RZ, RZ, RZ ;  /* 0x000000ffff0e7224 */ /* 0x000fe400078e00ff */
[----:B0-----:R-:W-:-:S07]  /*02c0*/  IMAD.WIDE.U32 R4, R12, 0xc80, R4 ;  /* 0x00000c800c047825 */ /* 0x001fce00078e0004 */
.L_x_8:
[----:B0-----:R-:W-:Y:S01]  /*02d0*/  IMAD.MOV.U32 R15, RZ, RZ, RZ ;  /* 0x000000ffff0f7224 */ /* 0x001fe200078e00ff */
[----:B------:R-:W-:Y:S01]  /*02e0*/  CS2R R6, SRZ ;  /* 0x0000000000067805 */ /* 0x000fe2000001ff00 */
[----:B------:R-:W-:Y:S01]  /*02f0*/  IMAD.MOV.U32 R16, RZ, RZ, RZ ;  /* 0x000000ffff107224 */ /* 0x000fe200078e00ff */
[----:B------:R-:W-:-:S07]  /*0300*/  CS2R R2, SRZ ;  /* 0x0000000000027805 */ /* 0x000fce000001ff00 */
.L_x_7:
[----:B------:R-:W0:Y:S02]  /*0310*/  LDC.64 R8, c[0x0][0x380] ;  /* 0x0000e000ff087b82 */ /* 0x000e240000000a00 */
[----:B0-----:R-:W-:-:S04]  /*0320*/  IMAD.WIDE R8, R0, 0x30, R8 ;  /* 0x0000003000087825 */ /* 0x001fc800078e0208 */
[----:B------:R-:W-:-:S05]  /*0330*/  IMAD.WIDE.U32 R8, R16, 0x4, R8 ;  /* 0x0000000410087825 */ /* 0x000fca00078e0008 */
[----:B------:R0:W5:Y:S01]  /*0340*/  LDG.E R17, desc[UR6][R8.64+0x4] ;  /* 0x0000040608117981 */ /* 0x000162000c1e1900 */
[----:B------:R-:W-:-:S07]  /*0350*/  IMAD.MOV.U32 R18, RZ, RZ, RZ ;  /* 0x000000ffff127224 */ /* 0x000fce00078e00ff */
.L_x_6:
[----:B-----5:R-:W-:Y:S01]  /*0360*/  SHF.R.U32.HI R23, RZ, R18, R17 ;  /* 0x00000012ff177219 */ /* 0x020fe20000011611 */
[----:B0-----:R-:W-:-:S03]  /*0370*/  IMAD.SHL.U32 R9, R16, 0x20, RZ ;  /* 0x0000002010097824 */ /* 0x001fc600078e00ff */
[----:B------:R-:W-:Y:S01]  /*0380*/  LOP3.LUT R19, R23, 0x1, RZ, 0xc0, !PT ;  /* 0x0000000117137812 */ /* 0x000fe200078ec0ff */
[----:B------:R-:W-:-:S03]  /*0390*/  IMAD.IADD R8, R9, 0x1, R18 ;  /* 0x0000000109087824 */ /* 0x000fc600078e0212 */
[----:B------:R-:W-:Y:S01]  /*03a0*/  ISETP.NE.U32.AND P0, PT, R19, 0x1, PT ;  /* 0x000000011300780c */ /* 0x000fe20003f05070 */
[----:B------:R-:W-:-:S03]  /*03b0*/  IMAD R9, R8, 0x5, RZ ;  /* 0x0000000508097824 */ /* 0x000fc600078e02ff */
[----:B------:R-:W-:Y:S01]  /*03c0*/  R2P PR, R23, 0x7e ;  /* 0x0000007e17007804 */ /* 0x000fe20000000000 */
[----:B------:R-:W-:-:S08]  /*03d0*/  IMAD.WIDE.U32 R8, R9, 0x4, R4 ;  /* 0x0000000409087825 */ /* 0x000fd000078e0004 */
[----:B------:R-:W2:Y:S04]  /*03e0*/  @!P0 LDG.E R20, desc[UR6][R8.64] ;  /* 0x0000000608148981 */ /* 0x000ea8000c1e1900 */
[----:B------:R-:W3:Y:S04]  /*03f0*/  @!P0 LDG.E R22, desc[UR6][R8.64+0x10] ;  /* 0x0000100608168981 */ /* 0x000ee8000c1e1900 */
[----:B------:R-:W4:Y:S04]  /*0400*/  @P1 LDG.E R24, desc[UR6][R8.64+0x14] ;  /* 0x0000140608181981 */ /* 0x000f28000c1e1900 */
[----:B------:R-:W4:Y:S04]  /*0410*/  @P2 LDG.E R26, desc[UR6][R8.64+0x28] ;  /* 0x00002806081a2981 */ /* 0x000f28000c1e1900 */
[----:B------:R-:W4:Y:S04]  /*0420*/  @!P0 LDG.E R19, desc[UR6][R8.64+0x4] ;  /* 0x0000040608138981 */ /* 0x000f28000c1e1900 */
[----:B------:R-:W4:Y:S04]  /*0430*/  @!P0 LDG.E R21, desc[UR6][R8.64+0xc] ;  /* 0x00000c0608158981 */ /* 0x000f28000c1e1900 */
[----:B------:R-:W4:Y:S04]  /*0440*/  @P1 LDG.E R25, desc[UR6][R8.64+0x18] ;  /* 0x0000180608191981 */ /* 0x000f28000c1e1900 */
[----:B------:R-:W4:Y:S04]  /*0450*/  @P3 LDG.E R28, desc[UR6][R8.64+0x3c] ;  /* 0x00003c06081c3981 */ /* 0x000f28000c1e1900 */
[----:B------:R-:W4:Y:S01]  /*0460*/  @P6 LDG.E R27, desc[UR6][R8.64+0x7c] ;  /* 0x00007c06081b6981 */ /* 0x000f22000c1e1900 */
[----:B--2---:R-:W-:-:S03]  /*0470*/  @!P0 LOP3.LUT R15, R15, R20, RZ, 0x3c, !PT ;  /* 0x000000140f0f8212 */ /* 0x004fc600078e3cff */
[----:B------:R-:W2:Y:S01]  /*0480*/  @!P0 LDG.E R20, desc[UR6][R8.64+0x8] ;  /* 0x0000080608148981 */ /* 0x000ea2000c1e1900 */
[----:B---3--:R-:W-:-:S03]  /*0490*/  @!P0 LOP3.LUT R7, R7, R22, RZ, 0x3c, !PT ;  /* 0x0000001607078212 */ /* 0x008fc600078e3cff */
[----:B------:R-:W3:Y:S01]  /*04a0*/  @P1 LDG.E R22, desc[UR6][R8.64+0x24] ;  /* 0x0000240608161981 */ /* 0x000ee2000c1e1900 */
[----:B----4-:R-:W-:-:S03]  /*04b0*/  @P1 LOP3.LUT R15, R15, R24, RZ, 0x3c, !PT ;  /* 0x000000180f0f1212 */ /* 0x010fc600078e3cff */
[----:B------:R-:W4:Y:S01]  /*04c0*/  @P2 LDG.E R24, desc[UR6][R8.64+0x38] ;  /* 0x0000380608182981 */ /* 0x000f22000c1e1900 */
[----:B------:R-:W-:-:S03]  /*04d0*/  @P2 LOP3.LUT R15, R15, R26, RZ, 0x3c, !PT ;  /* 0x0000001a0f0f2212 */ /* 0x000fc600078e3cff */
[----:B------:R-:W4:Y:S01]  /*04e0*/  @P4 LDG.E R26, desc[UR6][R8.64+0x50] ;  /* 0x00005006081a4981 */ /* 0x000f22000c1e1900 */
[----:B------:R-:W-:-:S03]  /*04f0*/  @!P0 LOP3.LUT R2, R2, R19, RZ, 0x3c, !PT ;  /* 0x0000001302028212 */ /* 0x000fc600078e3cff */
[----:B------:R-:W4:Y:S01]  /*0500*/  @P1 LDG.E R19, desc[UR6][R8.64+0x20] ;  /* 0x0000200608131981 */ /* 0x000f22000c1e1900 */
[----:B------:R-:W-:-:S03]  /*0510*/  @!P0 LOP3.LUT R6, R6, R21, RZ, 0x3c, !PT ;  /* 0x0000001506068212 */ /* 0x000fc600078e3cff */
[----:B------:R-:W4:Y:S01]  /*0520*/  @P2 LDG.E R21, desc[UR6][R8.64+0x2c] ;  /* 0x00002c0608152981 */ /* 0x000f22000c1e1900 */
[----:B------:R-:W-:-:S03]  /*0530*/  @P1 LOP3.LUT R2, R2, R25, RZ, 0x3c, !PT ;  /* 0x0000001902021212 */ /* 0x000fc600078e3cff */
[----:B------:R-:W4:Y:S01]  /*0540*/  @P2 LDG.E R25, desc[UR6][R8.64+0x34] ;  /* 0x0000340608192981 */ /* 0x000f22000c1e1900 */
[----:B--2---:R-:W-:-:S03]  /*0550*/  @!P0 LOP3.LUT R3, R3, R20, RZ, 0x3c, !PT ;  /* 0x0000001403038212 */ /* 0x004fc600078e3cff */
[----:B------:R-:W2:Y:S01]  /*0560*/  @P1 LDG.E R20, desc[UR6][R8.64+0x1c] ;  /* 0x00001c0608141981 */ /* 0x000ea2000c1e1900 */
[----:B---3--:R-:W-:-:S03]  /*0570*/  @P1 LOP3.LUT R7, R7, R22, RZ, 0x3c, !PT ;  /* 0x0000001607071212 */ /* 0x008fc600078e3cff */
[----:B------:R-:W3:Y:S01]  /*0580*/  @P2 LDG.E R22, desc[UR6][R8.64+0x30] ;  /* 0x0000300608162981 */ /* 0x000ee2000c1e1900 */
[----:B----4-:R-:W-:-:S03]  /*0590*/  @P2 LOP3.LUT R7, R7, R24, RZ, 0x3c, !PT ;  /* 0x0000001807072212 */ /* 0x010fc600078e3cff */
[----:B------:R-:W4:Y:S01]  /*05a0*/  @P3 LDG.E R24, desc[UR6][R8.64+0x4c] ;  /* 0x00004c0608183981 */ /* 0x000f22000c1e1900 */
[----:B------:R-:W-:-:S04]  /*05b0*/  @P3 LOP3.LUT R15, R15, R28, RZ, 0x3c, !PT ;  /* 0x0000001c0f0f3212 */ /* 0x000fc800078e3cff */
[----:B------:R-:W-:Y:S02]  /*05c0*/  @P4 LOP3.LUT R15, R15, R26, RZ, 0x3c, !PT ;  /* 0x0000001a0f0f4212 */ /* 0x000fe400078e3cff */
[----:B------:R-:W-:Y:S01]  /*05d0*/  @P1 LOP3.LUT R6, R6, R19, RZ, 0x3c, !PT ;  /* 0x0000001306061212 */ /* 0x000fe200078e3cff */
[----:B------:R-:W4:Y:S04]  /*05e0*/  @P5 LDG.E R26, desc[UR6][R8.64+0x64] ;  /* 0x00006406081a5981 */ /* 0x000f28000c1e1900 */
[----:B------:R-:W4:Y:S01]  /*05f0*/  @P3 LDG.E R19, desc[UR6][R8.64+0x40] ;  /* 0x0000400608133981 */ /* 0x000f22000c1e1900 */
[----:B------:R-:W-:Y:S02]  /*0600*/  @P2 LOP3.LUT R2, R2, R21, RZ, 0x3c, !PT ;  /* 0x0000001502022212 */ /* 0x000fe400078e3cff */
[----:B------:R-:W-:Y:S01]  /*0610*/  @P2 LOP3.LUT R6, R6, R25, RZ, 0x3c, !PT ;  /* 0x0000001906062212 */ /* 0x000fe200078e3cff */
[----:B------:R-:W4:Y:S04]  /*0620*/  @P3 LDG.E R21, desc[UR6][R8.64+0x48] ;  /* 0x0000480608153981 */ /* 0x000f28000c1e1900 */
[----:B------:R-:W4:Y:S01]  /*0630*/  @P4 LDG.E R25, desc[UR6][R8.64+0x54] ;  /* 0x0000540608194981 */ /* 0x000f22000c1e1900 */
[----:B--2---:R-:W-:-:S03]  /*0640*/  @P1 LOP3.LUT R3, R3, R20, RZ, 0x3c, !PT ;  /* 0x0000001403031212 */ /* 0x004fc600078e3cff */
[----:B------:R-:W2:Y:S01]  /*0650*/  @P3 LDG.E R20, desc[UR6][R8.64+0x44] ;  /* 0x0000440608143981 */ /* 0x000ea2000c1e1900 */
[----:B---3--:R-:W-:-:S03]  /*0660*/  @P2 LOP3.LUT R3, R3, R22, RZ, 0x3c, !PT ;  /* 0x0000001603032212 */ /* 0x008fc600078e3cff */
[----:B------:R-:W3:Y:S01]  /*0670*/  @P4 LDG.E R22, desc[UR6][R8.64+0x58] ;  /* 0x0000580608164981 */ /* 0x000ee2000c1e1900 */
[----:B----4-:R-:W-:-:S03]  /*0680*/  @P3 LOP3.LUT R7, R7, R24, RZ, 0x3c, !PT ;  /* 0x0000001807073212 */ /* 0x010fc600078e3cff */
[----:B------:R-:W4:Y:S01]  /*0690*/  @P4 LDG.E R24, desc[UR6][R8.64+0x60] ;  /* 0x0000600608184981 */ /* 0x000f22000c1e1900 */
[----:B------:R-:W-:Y:S02]  /*06a0*/  LOP3.LUT P0, RZ, R23, 0x80, RZ, 0xc0, !PT ;  /* 0x0000008017ff7812 */ /* 0x000fe4000780c0ff */
[----:B------:R-:W-:Y:S02]  /*06b0*/  @P5 LOP3.LUT R15, R15, R26, RZ, 0x3c, !PT ;  /* 0x0000001a0f0f5212 */ /* 0x000fe400078e3cff */
[----:B------:R-:W4:Y:S01]  /*06c0*/  @P6 LDG.E R26, desc[UR6][R8.64+0x78] ;  /* 0x00007806081a6981 */ /* 0x000f22000c1e1900 */
[----:B------:R-:W-:-:S03]  /*06d0*/  @P3 LOP3.LUT R2, R2, R19, RZ, 0x3c, !PT ;  /* 0x0000001302023212 */ /* 0x000fc600078e3cff */
[----:B------:R-:W4:Y:S01]  /*06e0*/  @P4 LDG.E R19, desc[UR6][R8.64+0x5c] ;  /* 0x00005c0608134981 */ /* 0x000f22000c1e1900 */
[----:B------:R-:W-:-:S03]  /*06f0*/  @P3 LOP3.LUT R6, R6, R21, RZ, 0x3c, !PT ;  /* 0x0000001506063212 */ /* 0x000fc600078e3cff */
[----:B------:R-:W4:Y:S01]  /*0700*/  @P5 LDG.E R21, desc[UR6][R8.64+0x68] ;  /* 0x0000680608155981 */ /* 0x000f22000c1e1900 */
[----:B------:R-:W-:-:S03]  /*0710*/  @P4 LOP3.LUT R2, R2, R25, RZ, 0x3c, !PT ;  /* 0x0000001902024212 */ /* 0x000fc600078e3cff */
[----:B------:R-:W4:Y:S01]  /*0720*/  @P5 LDG.E R25, desc[UR6][R8.64+0x70] ;  /* 0x0000700608195981 */ /* 0x000f22000c1e1900 */
[----:B--2---:R-:W-:-:S03]  /*0730*/  @P3 LOP3.LUT R3, R3, R20, RZ, 0x3c, !PT ;  /* 0x0000001403033212 */ /* 0x004fc600078e3cff */
[----:B------:R-:W2:Y:S01]  /*0740*/  @P5 LDG.E R20, desc[UR6][R8.64+0x6c] ;  /* 0x00006c0608145981 */ /* 0x000ea2000c1e1900 */
[----:B---3--:R-:W-:-:S03]  /*0750*/  @P4 LOP3.LUT R3, R3, R22, RZ, 0x3c, !PT ;  /* 0x0000001603034212 */ /* 0x008fc600078e3cff */
[----:B------:R-:W3:Y:S01]  /*0760*/  @P5 LDG.E R22, desc[UR6][R8.64+0x74] ;  /* 0x0000740608165981 */ /* 0x000ee2000c1e1900 */
[----:B----4-:R-:W-:-:S03]  /*0770*/  @P4 LOP3.LUT R7, R7, R24, RZ, 0x3c, !PT ;  /* 0x0000001807074212 */ /* 0x010fc600078e3cff */
[----:B------:R-:W4:Y:S01]  /*0780*/  @P0 LDG.E R24, desc[UR6][R8.64+0x8c] ;  /* 0x00008c0608180981 */ /* 0x000f22000c1e1900 */
[----:B------:R-:W-:-:S03]  /*0790*/  @P6 LOP3.LUT R15, R15, R26, RZ, 0x3c, !PT ;  /* 0x0000001a0f0f6212 */ /* 0x000fc600078e3cff */
        /* <DEDUP_REMOVED lines=13> */
[----:B------:R-:W-:Y:S02]  /*0870*/  @P6 LOP3.LUT R2, R2, R27, RZ, 0x3c, !PT ;  /* 0x0000001b02026212 */ /* 0x000fe400078e3cff */
[----:B------:R-:W-:Y:S02]  /*0880*/  @P6 LOP3.LUT R6, R6, R19, RZ, 0x3c, !PT ;  /* 0x0000001306066212 */ /* 0x000fe400078e3cff */
[----:B------:R-:W-:Y:S02]  /*0890*/  @P0 LOP3.LUT R2, R2, R21, RZ, 0x3c, !PT ;  /* 0x0000001502020212 */ /* 0x000fe400078e3cff */
[----:B------:R-:W-:Y:S02]  /*08a0*/  @P0 LOP3.LUT R6, R6, R25, RZ, 0x3c, !PT ;  /* 0x0000001906060212 */ /* 0x000fe400078e3cff */
[----:B--2---:R-:W-:Y:S02]  /*08b0*/  @P6 LOP3.LUT R3, R3, R20, RZ, 0x3c, !PT ;  /* 0x0000001403036212 */ /* 0x004fe400078e3cff */
[----:B---3--:R-:W-:-:S02]  /*08c0*/  @P6 LOP3.LUT R7, R7, R22, RZ, 0x3c, !PT ;  /* 0x0000001607076212 */ /* 0x008fc400078e3cff */
[----:B----4-:R-:W-:Y:S02]  /*08d0*/  @P0 LOP3.LUT R3, R3, R24, RZ, 0x3c, !PT ;  /* 0x0000001803030212 */ /* 0x010fe400078e3cff */
[----:B------:R-:W-:Y:S02]  /*08e0*/  @P0 LOP3.LUT R7, R7, R26, RZ, 0x3c, !PT ;  /* 0x0000001a07070212 */ /* 0x000fe400078e3cff */
[----:B------:R-:W-:-:S13]  /*08f0*/  R2P PR, R23.B1, 0x7f ;  /* 0x0000007f17007804 */ /* 0x000fda0000001000 */
[----:B------:R-:W2:Y:S04]  /*0900*/  @P0 LDG.E R20, desc[UR6][R8.64+0xa0] ;  /* 0x0000a00608140981 */ /* 0x000ea8000c1e1900 */
[----:B------:R-:W3:Y:S04]  /*0910*/  @P1 LDG.E R24, desc[UR6][R8.64+0xb4] ;  /* 0x0000b40608181981 */ /* 0x000ee8000c1e1900 */
[----:B------:R-:W4:Y:S04]  /*0920*/  @P2 LDG.E R26, desc[UR6][R8.64+0xc8] ;  /* 0x0000c806081a2981 */ /* 0x000f28000c1e1900 */
[----:B------:R-:W4:Y:S04]  /*0930*/  @P3 LDG.E R28, desc[UR6][R8.64+0xdc] ;  /* 0x0000dc06081c3981 */ /* 0x000f28000c1e1900 */
[----:B------:R-:W4:Y:S04]  /*0940*/  @P0 LDG.E R21, desc[UR6][R8.64+0xa4] ;  /* 0x0000a40608150981 */ /* 0x000f28000c1e1900 */
[----:B------:R-:W4:Y:S04]  /*0950*/  @P0 LDG.E R22, desc[UR6][R8.64+0xa8] ;  /* 0x0000a80608160981 */ /* 0x000f28000c1e1900 */
        /* <DEDUP_REMOVED lines=22> */
[----:B------:R-:W-:Y:S02]  /*0ac0*/  LOP3.LUT P0, RZ, R23, 0x8000, RZ, 0xc0, !PT ;  /* 0x0000800017ff7812 */ /* 0x000fe4000780c0ff */
[----:B----4-:R-:W-:Y:S01]  /*0ad0*/  @P5 LOP3.LUT R15, R15, R26, RZ, 0x3c, !PT ;  /* 0x0000001a0f0f5212 */ /* 0x010fe200078e3cff */
[----:B------:R-:W4:Y:S04]  /*0ae0*/  @P3 LDG.E R23, desc[UR6][R8.64+0xe0] ;  /* 0x0000e00608173981 */ /* 0x000f28000c1e1900 */
[----:B------:R-:W2:Y:S01]  /*0af0*/  @P3 LDG.E R26, desc[UR6][R8.64+0xe4] ;  /* 0x0000e406081a3981 */ /* 0x000ea2000c1e1900 */
[----:B------:R-:W-:-:S03]  /*0b00*/  @P1 LOP3.LUT R2, R2, R21, RZ, 0x3c, !PT ;  /* 0x0000001502021212 */ /* 0x000fc600078e3cff */
        /* <DEDUP_REMOVED lines=9> */
[----:B---3--:R-:W-:-:S03]  /*0ba0*/  @P2 LOP3.LUT R7, R7, R24, RZ, 0x3c, !PT ;  /* 0x0000001807072212 */ /* 0x008fc600078e3cff */
[----:B------:R-:W3:Y:S01]  /*0bb0*/  @P4 LDG.E R24, desc[UR6][R8.64+0x100] ;  /* 0x0001000608184981 */ /* 0x000ee2000c1e1900 */
[----:B----4-:R-:W-:-:S03]  /*0bc0*/  @P3 LOP3.LUT R2, R2, R23, RZ, 0x3c, !PT ;  /* 0x0000001702023212 */ /* 0x010fc600078e3cff */
[----:B------:R-:W4:Y:S01]  /*0bd0*/  @P5 LDG.E R23, desc[UR6][R8.64+0x108] ;  /* 0x0001080608175981 */ /* 0x000f22000c1e1900 */
[----:B--2---:R-:W-:-:S03]  /*0be0*/  @P2 LOP3.LUT R6, R6, R21, RZ, 0x3c, !PT ;  /* 0x0000001506062212 */ /* 0x004fc600078e3cff */
[----:B------:R-:W2:Y:S01]  /*0bf0*/  @P4 LDG.E R21, desc[UR6][R8.64+0xfc] ;  /* 0x0000fc0608154981 */ /* 0x000ea2000c1e1900 */
[----:B------:R-:W-:-:S03]  /*0c00*/  @P2 LOP3.LUT R3, R3, R22, RZ, 0x3c, !PT ;  /* 0x0000001603032212 */ /* 0x000fc600078e3cff */
[----:B------:R-:W2:Y:S01]  /*0c10*/  @P4 LDG.E R22, desc[UR6][R8.64+0xf8] ;  /* 0x0000f80608164981 */ /* 0x000ea2000c1e1900 */
[----:B------:R-:W-:Y:S02]  /*0c20*/  @P3 LOP3.LUT R3, R3, R26, RZ, 0x3c, !PT ;  /* 0x0000001a03033212 */ /* 0x000fe400078e3cff */
[----:B------:R-:W-:Y:S01]  /*0c30*/  @P3 LOP3.LUT R6, R6, R25, RZ, 0x3c, !PT ;  /* 0x0000001906063212 */ /* 0x000fe200078e3cff */
[----:B------:R-:W2:Y:S04]  /*0c40*/  @P5 LDG.E R26, desc[UR6][R8.64+0x10c] ;  /* 0x00010c06081a5981 */ /* 0x000ea8000c1e1900 */
        /* <DEDUP_REMOVED lines=15> */
[----:B------:R-:W-:-:S03]  /*0d40*/  @P5 LOP3.LUT R3, R3, R26, RZ, 0x3c, !PT ;  /* 0x0000001a03035212 */ /* 0x000fc600078e3cff */
[----:B------:R-:W2:Y:S01]  /*0d50*/  @P0 LDG.E R26, desc[UR6][R8.64+0x134] ;  /* 0x00013406081a0981 */ /* 0x000ea2000c1e1900 */
[----:B------:R-:W-:-:S03]  /*0d60*/  @P5 LOP3.LUT R6, R6, R25, RZ, 0x3c, !PT ;  /* 0x0000001906065212 */ /* 0x000fc600078e3cff */
[----:B------:R-:W2:Y:S01]  /*0d70*/  @P0 LDG.E R25, desc[UR6][R8.64+0x138] ;  /* 0x0001380608190981 */ /* 0x000ea2000c1e1900 */
[----:B------:R-:W-:-:S05]  /*0d80*/  VIADD R18, R18, 0x10 ;  /* 0x0000001012127836 */ /* 0x000fca0000000000 */
[----:B------:R-:W-:Y:S02]  /*0d90*/  ISETP.NE.AND P1, PT, R18, 0x20, PT ;  /* 0x000000201200780c */ /* 0x000fe40003f25270 */
[----:B------:R-:W-:Y:S02]  /*0da0*/  @P5 LOP3.LUT R7, R7, R20, RZ, 0x3c, !PT ;  /* 0x0000001407075212 */ /* 0x000fe400078e3cff */
[----:B------:R-:W-:Y:S02]  /*0db0*/  @P6 LOP3.LUT R2, R2, R19, RZ, 0x3c, !PT ;  /* 0x0000001302026212 */ /* 0x000fe400078e3cff */
[----:B---3--:R-:W-:Y:S02]  /*0dc0*/  @P6 LOP3.LUT R7, R7, R24, RZ, 0x3c, !PT ;  /* 0x0000001807076212 */ /* 0x008fe400078e3cff */
[----:B----4-:R-:W-:Y:S02]  /*0dd0*/  @P0 LOP3.LUT R2, R2, R23, RZ, 0x3c, !PT ;  /* 0x0000001702020212 */ /* 0x010fe400078e3cff */
[----:B------:R-:W-:-:S02]  /*0de0*/  @P0 LOP3.LUT R7, R7, R28, RZ, 0x3c, !PT ;  /* 0x0000001c07070212 */ /* 0x000fc400078e3cff */
[----:B--2---:R-:W-:Y:S02]  /*0df0*/  @P6 LOP3.LUT R6, R6, R21, RZ, 0x3c, !PT ;  /* 0x0000001506066212 */ /* 0x004fe400078e3cff */
[----:B------:R-:W-:-:S04]  /*0e00*/  @P6 LOP3.LUT R3, R3, R22, RZ, 0x3c, !PT ;  /* 0x0000001603036212 */ /* 0x000fc800078e3cff */
[----:B------:R-:W-:Y:S02]  /*0e10*/  @P0 LOP3.LUT R3, R3, R26, RZ, 0x3c, !PT ;  /* 0x0000001a03030212 */ /* 0x000fe400078e3cff */
[----:B------:R-:W-:Y:S01]  /*0e20*/  @P0 LOP3.LUT R6, R6, R25, RZ, 0x3c, !PT ;  /* 0x0000001906060212 */ /* 0x000fe200078e3cff */
[----:B------:R-:W-:Y:S06]  /*0e30*/  @P1 BRA `(.L_x_6) ;  /* 0xfffffff400481947 */ /* 0x000fec000383ffff */
[----:B------:R-:W-:-:S05]  /*0e40*/  VIADD R16, R16, 0x1 ;  /* 0x0000000110107836 */ /* 0x000fca0000000000 */
[----:B------:R-:W-:-:S13]  /*0e50*/  ISETP.NE.AND P0, PT, R16, 0x5, PT ;  /* 0x000000051000780c */ /* 0x000fda0003f05270 */
[----:B------:R-:W-:Y:S05]  /*0e60*/  @P0 BRA `(.L_x_7) ;  /* 0xfffffff400280947 */ /* 0x000fea000383ffff */
[----:B------:R-:W0:Y:S01]  /*0e70*/  LDC.64 R8, c[0x0][0x380] ;  /* 0x0000e000ff087b82 */ /* 0x000e220000000a00 */
[----:B------:R-:W-:Y:S01]  /*0e80*/  VIADD R14, R14, 0x1 ;  /* 0x000000010e0e7836 */ /* 0x000fe20000000000 */
[----:B------:R-:W-:-:S04]  /*0e90*/  LOP3.LUT R17, R13, 0x3, RZ, 0xc0, !PT ;  /* 0x000000030d117812 */ /* 0x000fc800078ec0ff */
[----:B------:R-:W-:Y:S01]  /*0ea0*/  ISETP.GE.U32.AND P0, PT, R14, R17, PT ;  /* 0x000000110e00720c */ /* 0x000fe20003f06070 */
[----:B0-----:R-:W-:-:S05]  /*0eb0*/  IMAD.WIDE R8, R0, 0x30, R8 ;  /* 0x0000003000087825 */ /* 0x001fca00078e0208 */
[----:B------:R0:W-:Y:S04]  /*0ec0*/  STG.E.64 desc[UR6][R8.64+0x8], R2 ;  /* 0x0000080208007986 */ /* 0x0001e8000c101b06 */
[----:B------:R0:W-:Y:S04]  /*0ed0*/  STG.E.64 desc[UR6][R8.64+0x10], R6 ;  /* 0x0000100608007986 */ /* 0x0001e8000c101b06 */
[----:B------:R0:W-:Y:S01]  /*0ee0*/  STG.E desc[UR6][R8.64+0x4], R15 ;  /* 0x0000040f08007986 */ /* 0x0001e2000c101906 */
[----:B------:R-:W-:Y:S05]  /*0ef0*/  @!P0 BRA `(.L_x_8) ;  /* 0xfffffff000f48947 */ /* 0x000fea000383ffff */
.L_x_5:
[----:B------:R-:W-:Y:S05]  /*0f00*/  BSYNC.RECONVERGENT B1 ;  /* 0x0000000000017941 */ /* 0x000fea0003800200 */
.L_x_4:
[C---:B------:R-:W-:Y:S01]  /*0f10*/  ISETP.GT.U32.AND P0, PT, R13.reuse, 0x3, PT ;  /* 0x000000030d00780c */ /* 0x040fe20003f04070 */
[----:B------:R-:W-:Y:S01]  /*0f20*/  VIADD R12, R12, 0x1 ;  /* 0x000000010c0c7836 */ /* 0x000fe20000000000 */
[--C-:B------:R-:W-:Y:S02]  /*0f30*/  SHF.R.U64 R13, R13, 0x2, R10.reuse ;  /* 0x000000020d0d7819 */ /* 0x100fe4000000120a */
[----:B------:R-:W-:Y:S02]  /*0f40*/  ISETP.GT.U32.AND.EX P0, PT, R10, RZ, PT, P0 ;  /* 0x000000ff0a00720c */ /* 0x000fe40003f04100 */
[----:B------:R-:W-:-:S11]  /*0f50*/  SHF.R.U32.HI R10, RZ, 0x2, R10 ;  /* 0x00000002ff0a7819 */ /* 0x000fd6000001160a */
[----:B------:R-:W-:Y:S05]  /*0f60*/  @P0 BRA `(.L_x_9) ;  /* 0xfffffff000b80947 */ /* 0x000fea000383ffff */
.L_x_3:
[----:B------:R-:W-:Y:S05]  /*0f70*/  BSYNC.RECONVERGENT B0 ;  /* 0x0000000000007941 */ /* 0x000fea0003800200 */
.L_x_2:
[----:B0-----:R-:W0:Y:S01]  /*0f80*/  LDC.64 R2, c[0x0][0x380] ;  /* 0x0000e000ff027b82 */ /* 0x001e220000000a00 */
[----:B------:R-:W1:Y:S01]  /*0f90*/  LDCU UR4, c[0x0][0x388] ;  /* 0x00007100ff0477ac */ /* 0x000e620008000800 */
[----:B0-----:R-:W-:-:S04]  /*0fa0*/  IMAD.WIDE R2, R0, 0x30, R2 ;  /* 0x0000003000027825 */ /* 0x001fc800078e0202 */
[----:B------:R-:W-:Y:S01]  /*0fb0*/  IMAD.IADD R0, R11, 0x1, R0 ;  /* 0x000000010b007824 */ /* 0x000fe200078e0200 */
[----:B------:R0:W-:Y:S04]  /*0fc0*/  STG.E.64 desc[UR6][R2.64+0x18], RZ ;  /* 0x000018ff02007986 */ /* 0x0001e8000c101b06 */
[----:B------:R0:W-:Y:S01]  /*0fd0*/  STG.E desc[UR6][R2.64+0x20], RZ ;  /* 0x000020ff02007986 */ /* 0x0001e2000c101906 */
[----:B-1----:R-:W-:-:S03]  /*0fe0*/  ISETP.GE.U32.AND P0, PT, R0, UR4, PT ;  /* 0x0000000400007c0c */ /* 0x002fc6000bf06070 */
[----:B------:R0:W-:Y:S10]  /*0ff0*/  STG.E.64 desc[UR6][R2.64+0x28], RZ ;  /* 0x000028ff02007986 */ /* 0x0001f4000c101b06 */
[----:B0-----:R-:W-:Y:S05]  /*1000*/  @!P0 BRA `(.L_x_10) ;  /* 0xfffffff000288947 */ /* 0x001fea000383ffff */
[----:B------:R-:W-:Y:S05]  /*1010*/  EXIT ;  /* 0x000000000000794d */ /* 0x000fea0003800000 */
.L_x_11:
        /* <DEDUP_REMOVED lines=14> */
.L_x_13:


//--------------------- .nv.global.init           --------------------------
	.section	.nv.global.init,"aw",@progbits
	.align	4
.nv.global.init:
	.type		mrg32k3aM1SubSeq,@object
	.size		mrg32k3aM1SubSeq,(mrg32k3aM2SubSeq - mrg32k3aM1SubSeq)
mrg32k3aM1SubSeq:
        /*0000*/ 	.byte	0x0b, 0xcc, 0xee, 0x04, 0x73, 0x29, 0x8b, 0x6f, 0xf6, 0x53, 0x03, 0xf6, 0x23, 0xf6, 0xea, 0xda
        /* <DEDUP_REMOVED lines=125> */
	.type		mrg32k3aM2SubSeq,@object
	.size		mrg32k3aM2SubSeq,(mrg32k3aM1 - mrg32k3aM2SubSeq)
mrg32k3aM2SubSeq:
        /* <DEDUP_REMOVED lines=126> */
	.type		mrg32k3aM1,@object
	.size		mrg32k3aM1,(mrg32k3aM1Seq - mrg32k3aM1)
mrg32k3aM1:
        /* <DEDUP_REMOVED lines=144> */
	.type		mrg32k3aM1Seq,@object
	.size		mrg32k3aM1Seq,(mrg32k3aM2 - mrg32k3aM1Seq)
mrg32k3aM1Seq:
        /* <DEDUP_REMOVED lines=144> */
	.type		mrg32k3aM2,@object
	.size		mrg32k3aM2,(mrg32k3aM2Seq - mrg32k3aM2)
mrg32k3aM2:
        /* <DEDUP_REMOVED lines=144> */
	.type		mrg32k3aM2Seq,@object
	.size		mrg32k3aM2Seq,(precalc_xorwow_matrix - mrg32k3aM2Seq)
mrg32k3aM2Seq:
        /* <DEDUP_REMOVED lines=144> */
	.type		precalc_xorwow_matrix,@object
	.size		precalc_xorwow_matrix,(precalc_xorwow_offset_matrix - precalc_xorwow_matrix)
precalc_xorwow_matrix:
        /* <DEDUP_REMOVED lines=6400> */
	.type		precalc_xorwow_offset_matrix,@object
	.size		precalc_xorwow_offset_matrix,(.L_1 - precalc_xorwow_offset_matrix)
precalc_xorwow_offset_matrix:
        /* <DEDUP_REMOVED lines=6400> */
.L_1:


//--------------------- .nv.shared.reserved.0     --------------------------
	.section	.nv.shared.reserved.0,"aw",@nobits
	.weak		__nv_reservedSMEM_offset_0_alias
	.size		__nv_reservedSMEM_offset_0_alias, 0, 64
	.other		__nv_reservedSMEM_offset_0_alias,@"STO_CUDA_RESERVED_SHARED STV_DEFAULT"
__nv_reservedSMEM_offset_0_alias:
	.zero		0
	.zero		64


//--------------------- .nv.constant0._Z9cuda_randP17curandStateXORWOWPfj --------------------------
	.section	.nv.constant0._Z9cuda_randP17curandStateXORWOWPfj,"a",@progbits
	.sectionflags	@""
	.align	4
.nv.constant0._Z9cuda_randP17curandStateXORWOWPfj:
	.zero		916


//--------------------- .nv.constant0._Z14cuda_rand_initP17curandStateXORWOWji --------------------------
	.section	.nv.constant0._Z14cuda_rand_initP17curandStateXORWOWji,"a",@progbits
	.sectionflags	@""
	.align	4
.nv.constant0._Z14cuda_rand_initP17curandStateXORWOWji:
	.zero		912


//--------------------- SYMBOLS --------------------------

	.type		.nv.reservedSmem.offset0,@object
	.size		.nv.reservedSmem.offset0,0x4
